//
// Generated by NVIDIA NVVM Compiler
//
// Compiler Build ID: CL-36424714
// Cuda compilation tools, release 13.0, V13.0.88
// Based on NVVM 20.0.0
//

.version 9.0
.target sm_100
.address_size 64

	// .globl	_Z2mmPdS_S_iii

.visible .entry _Z2mmPdS_S_iii(
	.param .u64 .ptr .align 1 _Z2mmPdS_S_iii_param_0,
	.param .u64 .ptr .align 1 _Z2mmPdS_S_iii_param_1,
	.param .u64 .ptr .align 1 _Z2mmPdS_S_iii_param_2,
	.param .u32 _Z2mmPdS_S_iii_param_3,
	.param .u32 _Z2mmPdS_S_iii_param_4,
	.param .u32 _Z2mmPdS_S_iii_param_5
)
{
	.reg .pred 	%p<10>;
	.reg .b32 	%r<69>;
	.reg .b64 	%rd<51>;
	.reg .b64 	%fd<55>;

	ld.param.u64 	%rd8, [_Z2mmPdS_S_iii_param_0];
	ld.param.u64 	%rd9, [_Z2mmPdS_S_iii_param_1];
	ld.param.u64 	%rd7, [_Z2mmPdS_S_iii_param_2];
	ld.param.u32 	%r38, [_Z2mmPdS_S_iii_param_4];
	ld.param.u32 	%r39, [_Z2mmPdS_S_iii_param_5];
	cvta.to.global.u64 	%rd1, %rd9;
	cvta.to.global.u64 	%rd2, %rd8;
	mov.u32 	%r1, %ctaid.y;
	setp.lt.s32 	%p1, %r39, 1;
	@%p1 bra 	$L__BB0_12;
	mov.u32 	%r41, %ctaid.x;
	cvta.to.global.u64 	%rd10, %rd7;
	mul.lo.s32 	%r2, %r38, %r41;
	add.s32 	%r42, %r2, %r1;
	mul.wide.s32 	%rd11, %r42, 8;
	add.s64 	%rd3, %rd10, %rd11;
	ld.global.f64 	%fd52, [%rd3];
	and.b32  	%r3, %r39, 7;
	setp.lt.u32 	%p2, %r39, 8;
	mov.b32 	%r67, 0;
	@%p2 bra 	$L__BB0_4;
	and.b32  	%r43, %r39, 2147483640;
	neg.s32 	%r65, %r43;
	add.s32 	%r64, %r1, %r39;
	shl.b32 	%r6, %r39, 3;
	shl.b32 	%r44, %r39, 1;
	add.s32 	%r63, %r1, %r44;
	mad.lo.s32 	%r62, %r39, 3, %r1;
	shl.b32 	%r45, %r39, 2;
	add.s32 	%r61, %r1, %r45;
	mad.lo.s32 	%r60, %r39, 5, %r1;
	mad.lo.s32 	%r59, %r39, 6, %r1;
	mad.lo.s32 	%r58, %r39, 7, %r1;
	mul.wide.u32 	%rd12, %r1, 8;
	add.s64 	%rd50, %rd1, %rd12;
	mul.wide.u32 	%rd29, %r6, 8;
	mov.u32 	%r57, %r2;
$L__BB0_3:
	.pragma "nounroll";
	and.b32  	%r67, %r39, 2147483640;
	mul.wide.s32 	%rd13, %r57, 8;
	add.s64 	%rd14, %rd2, %rd13;
	ld.global.f64 	%fd9, [%rd14];
	ld.global.f64 	%fd10, [%rd50];
	fma.rn.f64 	%fd11, %fd9, %fd10, %fd52;
	st.global.f64 	[%rd3], %fd11;
	ld.global.f64 	%fd12, [%rd14+8];
	mul.wide.u32 	%rd15, %r64, 8;
	add.s64 	%rd16, %rd1, %rd15;
	ld.global.f64 	%fd13, [%rd16];
	fma.rn.f64 	%fd14, %fd12, %fd13, %fd11;
	st.global.f64 	[%rd3], %fd14;
	ld.global.f64 	%fd15, [%rd14+16];
	mul.wide.u32 	%rd17, %r63, 8;
	add.s64 	%rd18, %rd1, %rd17;
	ld.global.f64 	%fd16, [%rd18];
	fma.rn.f64 	%fd17, %fd15, %fd16, %fd14;
	st.global.f64 	[%rd3], %fd17;
	ld.global.f64 	%fd18, [%rd14+24];
	mul.wide.u32 	%rd19, %r62, 8;
	add.s64 	%rd20, %rd1, %rd19;
	ld.global.f64 	%fd19, [%rd20];
	fma.rn.f64 	%fd20, %fd18, %fd19, %fd17;
	st.global.f64 	[%rd3], %fd20;
	ld.global.f64 	%fd21, [%rd14+32];
	mul.wide.u32 	%rd21, %r61, 8;
	add.s64 	%rd22, %rd1, %rd21;
	ld.global.f64 	%fd22, [%rd22];
	fma.rn.f64 	%fd23, %fd21, %fd22, %fd20;
	st.global.f64 	[%rd3], %fd23;
	ld.global.f64 	%fd24, [%rd14+40];
	mul.wide.u32 	%rd23, %r60, 8;
	add.s64 	%rd24, %rd1, %rd23;
	ld.global.f64 	%fd25, [%rd24];
	fma.rn.f64 	%fd26, %fd24, %fd25, %fd23;
	st.global.f64 	[%rd3], %fd26;
	ld.global.f64 	%fd27, [%rd14+48];
	mul.wide.u32 	%rd25, %r59, 8;
	add.s64 	%rd26, %rd1, %rd25;
	ld.global.f64 	%fd28, [%rd26];
	fma.rn.f64 	%fd29, %fd27, %fd28, %fd26;
	st.global.f64 	[%rd3], %fd29;
	ld.global.f64 	%fd30, [%rd14+56];
	mul.wide.u32 	%rd27, %r58, 8;
	add.s64 	%rd28, %rd1, %rd27;
	ld.global.f64 	%fd31, [%rd28];
	fma.rn.f64 	%fd52, %fd30, %fd31, %fd29;
	st.global.f64 	[%rd3], %fd52;
	add.s32 	%r65, %r65, 8;
	add.s32 	%r64, %r64, %r6;
	add.s32 	%r63, %r63, %r6;
	add.s32 	%r62, %r62, %r6;
	add.s32 	%r61, %r61, %r6;
	add.s32 	%r60, %r60, %r6;
	add.s32 	%r59, %r59, %r6;
	add.s32 	%r58, %r58, %r6;
	add.s64 	%rd50, %rd50, %rd29;
	add.s32 	%r57, %r57, 8;
	setp.ne.s32 	%p3, %r65, 0;
	@%p3 bra 	$L__BB0_3;
$L__BB0_4:
	setp.eq.s32 	%p4, %r3, 0;
	@%p4 bra 	$L__BB0_12;
	and.b32  	%r33, %r39, 3;
	setp.lt.u32 	%p5, %r3, 4;
	@%p5 bra 	$L__BB0_7;
	add.s32 	%r46, %r67, %r2;
	mul.wide.s32 	%rd30, %r46, 8;
	add.s64 	%rd31, %rd2, %rd30;
	ld.global.f64 	%fd32, [%rd31];
	mad.lo.s32 	%r47, %r67, %r39, %r1;
	mul.wide.u32 	%rd32, %r47, 8;
	add.s64 	%rd33, %rd1, %rd32;
	ld.global.f64 	%fd33, [%rd33];
	fma.rn.f64 	%fd34, %fd32, %fd33, %fd52;
	st.global.f64 	[%rd3], %fd34;
	ld.global.f64 	%fd35, [%rd31+8];
	add.s32 	%r48, %r47, %r39;
	mul.wide.u32 	%rd34, %r48, 8;
	add.s64 	%rd35, %rd1, %rd34;
	ld.global.f64 	%fd36, [%rd35];
	fma.rn.f64 	%fd37, %fd35, %fd36, %fd34;
	st.global.f64 	[%rd3], %fd37;
	ld.global.f64 	%fd38, [%rd31+16];
	add.s32 	%r49, %r48, %r39;
	mul.wide.u32 	%rd36, %r49, 8;
	add.s64 	%rd37, %rd1, %rd36;
	ld.global.f64 	%fd39, [%rd37];
	fma.rn.f64 	%fd40, %fd38, %fd39, %fd37;
	st.global.f64 	[%rd3], %fd40;
	ld.global.f64 	%fd41, [%rd31+24];
	add.s32 	%r50, %r49, %r39;
	mul.wide.u32 	%rd38, %r50, 8;
	add.s64 	%rd39, %rd1, %rd38;
	ld.global.f64 	%fd42, [%rd39];
	fma.rn.f64 	%fd52, %fd41, %fd42, %fd40;
	st.global.f64 	[%rd3], %fd52;
	add.s32 	%r67, %r67, 4;
$L__BB0_7:
	setp.eq.s32 	%p6, %r33, 0;
	@%p6 bra 	$L__BB0_12;
	setp.eq.s32 	%p7, %r33, 1;
	@%p7 bra 	$L__BB0_10;
	add.s32 	%r51, %r67, %r2;
	mul.wide.s32 	%rd40, %r51, 8;
	add.s64 	%rd41, %rd2, %rd40;
	ld.global.f64 	%fd43, [%rd41];
	mad.lo.s32 	%r52, %r67, %r39, %r1;
	mul.wide.u32 	%rd42, %r52, 8;
	add.s64 	%rd43, %rd1, %rd42;
	ld.global.f64 	%fd44, [%rd43];
	fma.rn.f64 	%fd45, %fd43, %fd44, %fd52;
	st.global.f64 	[%rd3], %fd45;
	ld.global.f64 	%fd46, [%rd41+8];
	add.s32 	%r53, %r52, %r39;
	mul.wide.u32 	%rd44, %r53, 8;
	add.s64 	%rd45, %rd1, %rd44;
	ld.global.f64 	%fd47, [%rd45];
	fma.rn.f64 	%fd52, %fd46, %fd47, %fd45;
	st.global.f64 	[%rd3], %fd52;
	add.s32 	%r67, %r67, 2;
$L__BB0_10:
	and.b32  	%r54, %r39, 1;
	setp.eq.b32 	%p8, %r54, 1;
	not.pred 	%p9, %p8;
	@%p9 bra 	$L__BB0_12;
	add.s32 	%r55, %r67, %r2;
	mul.wide.s32 	%rd46, %r55, 8;
	add.s64 	%rd47, %rd2, %rd46;
	ld.global.f64 	%fd48, [%rd47];
	mad.lo.s32 	%r56, %r67, %r39, %r1;
	mul.wide.u32 	%rd48, %r56, 8;
	add.s64 	%rd49, %rd1, %rd48;
	ld.global.f64 	%fd49, [%rd49];
	fma.rn.f64 	%fd50, %fd48, %fd49, %fd52;
	st.global.f64 	[%rd3], %fd50;
$L__BB0_12:
	ret;

}


// ===== COMPILED SASS (sm_100) =====

	.target	sm_100

	.elftype	@"ET_EXEC"


//--------------------- .note.nv.tkinfo           --------------------------
	.section	.note.nv.tkinfo,"",@"SHT_NOTE"
	.sectionflags	@"SHF_NOTE_NV_TKINFO"
	.tkinfo
        /*0018*/ 	.word	0x00000002
        /*0030*/ 	.string	""
        /*0030*/ 	.string	"ptxas"
        /*0030*/ 	.string	"Cuda compilation tools, release 13.0, V13.0.88"
        /*0030*/ 	.string	"Build cuda_13.0.r13.0/compiler.36424714_0"
        /*0030*/ 	.string	"-arch sm_100 -m 64 "



//--------------------- .note.nv.cuinfo           --------------------------
	.section	.note.nv.cuinfo,"",@"SHT_NOTE"
	.sectionflags	@"SHF_NOTE_NV_CUINFO"
        /*0018*/ 	.short	0x0002
        /*001a*/ 	.short	0x0064
        /*001c*/ 	.short	0x0082
	.zero		2


//--------------------- .nv.info                  --------------------------
	.section	.nv.info,"",@"SHT_CUDA_INFO"
	.align	4


	//----- nvinfo : EIATTR_REGCOUNT
	.align		4
        /*0000*/ 	.byte	0x04, 0x2f
        /*0002*/ 	.short	(.L_1 - .L_0)
	.align		4
.L_0:
        /*0004*/ 	.word	index@(_Z2mmPdS_S_iii)
        /*0008*/ 	.word	0x00000016


	//----- nvinfo : EIATTR_FRAME_SIZE
	.align		4
.L_1:
        /*000c*/ 	.byte	0x04, 0x11
        /*000e*/ 	.short	(.L_3 - .L_2)
	.align		4
.L_2:
        /*0010*/ 	.word	index@(_Z2mmPdS_S_iii)
        /*0014*/ 	.word	0x00000000


	//----- nvinfo : EIATTR_MIN_STACK_SIZE
	.align		4
.L_3:
        /*0018*/ 	.byte	0x04, 0x12
        /*001a*/ 	.short	(.L_5 - .L_4)
	.align		4
.L_4:
        /*001c*/ 	.word	index@(_Z2mmPdS_S_iii)
        /*0020*/ 	.word	0x00000000
.L_5:


//--------------------- .nv.compat                --------------------------
	.section	.nv.compat,"",@"SHT_CUDA_COMPAT_INFO"
	.align	4
        /*0000*/ 	.byte	0x02, 0x09, 0x00, 0x00, 0x02, 0x02, 0x01, 0x00, 0x02, 0x05, 0x05, 0x00, 0x03, 0x07, 0x01, 0x01
        /*0010*/ 	.byte	0x02, 0x03, 0x00, 0x00, 0x02, 0x06, 0x01, 0x00, 0x04, 0x0b, 0x08, 0x00, 0x01, 0x00, 0x00, 0x00
        /*0020*/ 	.byte	0x00, 0x00, 0x00, 0x00


//--------------------- .nv.info._Z2mmPdS_S_iii   --------------------------
	.section	.nv.info._Z2mmPdS_S_iii,"",@"SHT_CUDA_INFO"
	.sectionflags	@""
	.align	4


	//----- nvinfo : EIATTR_CUDA_API_VERSION
	.align		4
        /*0000*/ 	.byte	0x04, 0x37
        /*0002*/ 	.short	(.L_7 - .L_6)
.L_6:
        /*0004*/ 	.word	0x00000082


	//----- nvinfo : EIATTR_KPARAM_INFO
	.align		4
.L_7:
        /*0008*/ 	.byte	0x04, 0x17
        /*000a*/ 	.short	(.L_9 - .L_8)
.L_8:
        /*000c*/ 	.word	0x00000000
        /*0010*/ 	.short	0x0005
        /*0012*/ 	.short	0x0020
        /*0014*/ 	.byte	0x00, 0xf0, 0x11, 0x00


	//----- nvinfo : EIATTR_KPARAM_INFO
	.align		4
.L_9:
        /*0018*/ 	.byte	0x04, 0x17
        /*001a*/ 	.short	(.L_11 - .L_10)
.L_10:
        /*001c*/ 	.word	0x00000000
        /*0020*/ 	.short	0x0004
        /*0022*/ 	.short	0x001c
        /*0024*/ 	.byte	0x00, 0xf0, 0x11, 0x00


	//----- nvinfo : EIATTR_KPARAM_INFO
	.align		4
.L_11:
        /*0028*/ 	.byte	0x04, 0x17
        /*002a*/ 	.short	(.L_13 - .L_12)
.L_12:
        /*002c*/ 	.word	0x00000000
        /*0030*/ 	.short	0x0003
        /*0032*/ 	.short	0x0018
        /*0034*/ 	.byte	0x00, 0xf0, 0x11, 0x00


	//----- nvinfo : EIATTR_KPARAM_INFO
	.align		4
.L_13:
        /*0038*/ 	.byte	0x04, 0x17
        /*003a*/ 	.short	(.L_15 - .L_14)
.L_14:
        /*003c*/ 	.word	0x00000000
        /*0040*/ 	.short	0x0002
        /*0042*/ 	.short	0x0010
        /*0044*/ 	.byte	0x00, 0xf5, 0x21, 0x00


	//----- nvinfo : EIATTR_KPARAM_INFO
	.align		4
.L_15:
        /*0048*/ 	.byte	0x04, 0x17
        /*004a*/ 	.short	(.L_17 - .L_16)
.L_16:
        /*004c*/ 	.word	0x00000000
        /*0050*/ 	.short	0x0001
        /*0052*/ 	.short	0x0008
        /*0054*/ 	.byte	0x00, 0xf5, 0x21, 0x00


	//----- nvinfo : EIATTR_KPARAM_INFO
	.align		4
.L_17:
        /*0058*/ 	.byte	0x04, 0x17
        /*005a*/ 	.short	(.L_19 - .L_18)
.L_18:
        /*005c*/ 	.word	0x00000000
        /*0060*/ 	.short	0x0000
        /*0062*/ 	.short	0x0000
        /*0064*/ 	.byte	0x00, 0xf5, 0x21, 0x00


	//----- nvinfo : EIATTR_SPARSE_MMA_MASK
	.align		4
.L_19:
        /*0068*/ 	.byte	0x03, 0x50
        /*006a*/ 	.short	0x0000


	//----- nvinfo : EIATTR_MAXREG_COUNT
	.align		4
        /*006c*/ 	.byte	0x03, 0x1b
        /*006e*/ 	.short	0x00ff


	//----- nvinfo : EIATTR_MERCURY_ISA_VERSION
	.align		4
        /*0070*/ 	.byte	0x03, 0x5f
        /*0072*/ 	.short	0x0101


	//----- nvinfo : EIATTR_VRC_CTA_INIT_COUNT
	.align		4
        /*0074*/ 	.byte	0x02, 0x4a
	.zero		1
	.zero		1


	//----- nvinfo : EIATTR_EXIT_INSTR_OFFSETS
	.align		4
        /*0078*/ 	.byte	0x04, 0x1c
        /*007a*/ 	.short	(.L_21 - .L_20)


	//   ....[0]....
.L_20:
        /*007c*/ 	.word	0x00000040


	//   ....[1]....
        /*0080*/ 	.word	0x000006d0


	//   ....[2]....
        /*0084*/ 	.word	0x00000a00


	//   ....[3]....
        /*0088*/ 	.word	0x00000c00


	//   ....[4]....
        /*008c*/ 	.word	0x00000d00


	//----- nvinfo : EIATTR_CBANK_PARAM_SIZE
	.align		4
.L_21:
        /*0090*/ 	.byte	0x03, 0x19
        /*0092*/ 	.short	0x0024


	//----- nvinfo : EIATTR_PARAM_CBANK
	.align		4
        /*0094*/ 	.byte	0x04, 0x0a
        /*0096*/ 	.short	(.L_23 - .L_22)
	.align		4
.L_22:
        /*0098*/ 	.word	index@(.nv.constant0._Z2mmPdS_S_iii)
        /*009c*/ 	.short	0x0380
        /*009e*/ 	.short	0x0024


	//----- nvinfo : EIATTR_SW_WAR
	.align		4
.L_23:
        /*00a0*/ 	.byte	0x04, 0x36
        /*00a2*/ 	.short	(.L_25 - .L_24)
.L_24:
        /*00a4*/ 	.word	0x00000008
.L_25:


//--------------------- .nv.callgraph             --------------------------
	.section	.nv.callgraph,"",@"SHT_CUDA_CALLGRAPH"
	.align	4
	.sectionentsize	8
	.align		4
        /*0000*/ 	.word	0x00000000
	.align		4
        /*0004*/ 	.word	0xffffffff
	.align		4
        /*0008*/ 	.word	0x00000000
	.align		4
        /*000c*/ 	.word	0xfffffffe
	.align		4
        /*0010*/ 	.word	0x00000000
	.align		4
        /*0014*/ 	.word	0xfffffffd
	.align		4
        /*0018*/ 	.word	0x00000000
	.align		4
        /*001c*/ 	.word	0xfffffffc


//--------------------- .text._Z2mmPdS_S_iii      --------------------------
	.section	.text._Z2mmPdS_S_iii,"ax",@progbits
	.align	128
        .global         _Z2mmPdS_S_iii
        .type           _Z2mmPdS_S_iii,@function
        .size           _Z2mmPdS_S_iii,(.L_x_5 - _Z2mmPdS_S_iii)
        .other          _Z2mmPdS_S_iii,@"STO_CUDA_ENTRY STV_DEFAULT"
_Z2mmPdS_S_iii:
.text._Z2mmPdS_S_iii:
[----:B------:R-:W-:Y:S01]  /*0000*/  LDC R1, c[0x0][0x37c] ;  /* 0x0000df00ff017b82 */ /* 0x000fe20000000800 */
[----:B------:R-:W0:Y:S02]  /*0010*/  LDCU UR5, c[0x0][0x3a0] ;  /* 0x00007400ff0577ac */ /* 0x000e240008000800 */
[----:B0-----:R-:W-:-:S06]  /*0020*/  UISETP.GE.AND UP0, UPT, UR5, 0x1, UPT ;  /* 0x000000010500788c */ /* 0x001fcc000bf06270 */
[----:B------:R-:W-:-:S13]  /*0030*/  PLOP3.LUT P0, PT, PT, PT, UP0, 0x80, 0x8 ;  /* 0x000000000008781c */ /* 0x000fda0003f0f008 */
[----:B------:R-:W-:Y:S05]  /*0040*/  @!P0 EXIT ;  /* 0x000000000000894d */ /* 0x000fea0003800000 */
[----:B------:R-:W0:Y:S01]  /*0050*/  S2UR UR9, SR_CTAID.X ;  /* 0x00000000000979c3 */ /* 0x000e220000002500 */
[----:B------:R-:W0:Y:S01]  /*0060*/  LDCU UR4, c[0x0][0x39c] ;  /* 0x00007380ff0477ac */ /* 0x000e220008000800 */
[----:B------:R-:W1:Y:S06]  /*0070*/  LDCU.64 UR6, c[0x0][0x390] ;  /* 0x00007200ff0677ac */ /* 0x000e6c0008000a00 */
[----:B------:R-:W2:Y:S01]  /*0080*/  S2UR UR8, SR_CTAID.Y ;  /* 0x00000000000879c3 */ /* 0x000ea20000002600 */
[----:B------:R-:W3:Y:S01]  /*0090*/  LDCU.64 UR18, c[0x0][0x358] ;  /* 0x00006b00ff1277ac */ /* 0x000ee20008000a00 */
[----:B0-----:R-:W-:-:S04]  /*00a0*/  UIMAD UR9, UR9, UR4, URZ ;  /* 0x00000004090972a4 */ /* 0x001fc8000f8e02ff */
[----:B--2---:R-:W-:-:S04]  /*00b0*/  UIADD3 UR4, UPT, UPT, UR9, UR8, URZ ;  /* 0x0000000809047290 */ /* 0x004fc8000fffe0ff */
[----:B-1----:R-:W-:-:S06]  /*00c0*/  UIMAD.WIDE UR6, UR4, 0x8, UR6 ;  /* 0x00000008040678a5 */ /* 0x002fcc000f8e0206 */
[----:B------:R-:W-:Y:S02]  /*00d0*/  IMAD.U32 R4, RZ, RZ, UR6 ;  /* 0x00000006ff047e24 */ /* 0x000fe4000f8e00ff */
[----:B------:R-:W-:-:S06]  /*00e0*/  IMAD.U32 R5, RZ, RZ, UR7 ;  /* 0x00000007ff057e24 */ /* 0x000fcc000f8e00ff */
[----:B---3--:R-:W5:Y:S01]  /*00f0*/  LDG.E.64 R4, desc[UR18][R4.64] ;  /* 0x0000001204047981 */ /* 0x008f62000c1e1b00 */
[----:B------:R-:W-:Y:S02]  /*0100*/  UISETP.GE.U32.AND UP0, UPT, UR5, 0x8, UPT ;  /* 0x000000080500788c */ /* 0x000fe4000bf06070 */
[----:B------:R-:W-:Y:S01]  /*0110*/  ULOP3.LUT UR10, UR5, 0x7, URZ, 0xc0, !UPT ;  /* 0x00000007050a7892 */ /* 0x000fe2000f8ec0ff */
[----:B------:R-:W-:-:S06]  /*0120*/  UMOV UR4, URZ ;  /* 0x000000ff00047c82 */ /* 0x000fcc0008000000 */
[----:B------:R-:W-:Y:S05]  /*0130*/  BRA.U !UP0, `(.L_x_0) ;  /* 0x0000000508607547 */ /* 0x000fea000b800000 */
[----:B------:R-:W0:Y:S01]  /*0140*/  LDCU.64 UR26, c[0x0][0x388] ;  /* 0x00007100ff1a77ac */ /* 0x000e220008000a00 */
[----:B------:R-:W-:Y:S01]  /*0150*/  MOV R0, UR9 ;  /* 0x0000000900007c02 */ /* 0x000fe20008000f00 */
[----:B------:R-:W-:Y:S02]  /*0160*/  ULOP3.LUT UR4, UR5, 0x7ffffff8, URZ, 0xc0, !UPT ;  /* 0x7ffffff805047892 */ /* 0x000fe4000f8ec0ff */
[----:B------:R-:W-:Y:S02]  /*0170*/  UIADD3 UR13, UPT, UPT, UR8, UR5, URZ ;  /* 0x00000005080d7290 */ /* 0x000fe4000fffe0ff */
[----:B------:R-:W-:Y:S02]  /*0180*/  USHF.L.U32 UR11, UR5, 0x3, URZ ;  /* 0x00000003050b7899 */ /* 0x000fe400080006ff */
[----:B------:R-:W-:Y:S02]  /*0190*/  ULEA UR14, UR5, UR8, 0x1 ;  /* 0x00000008050e7291 */ /* 0x000fe4000f8e08ff */
[----:B------:R-:W-:-:S02]  /*01a0*/  UIMAD UR15, UR5, 0x3, UR8 ;  /* 0x00000003050f78a4 */ /* 0x000fc4000f8e0208 */
[----:B------:R-:W-:Y:S02]  /*01b0*/  ULEA UR16, UR5, UR8, 0x2 ;  /* 0x0000000805107291 */ /* 0x000fe4000f8e10ff */
[----:B------:R-:W-:Y:S02]  /*01c0*/  UIMAD UR17, UR5, 0x5, UR8 ;  /* 0x00000005051178a4 */ /* 0x000fe4000f8e0208 */
[----:B------:R-:W-:Y:S02]  /*01d0*/  UIMAD UR20, UR5, 0x6, UR8 ;  /* 0x00000006051478a4 */ /* 0x000fe4000f8e0208 */
[----:B------:R-:W-:Y:S02]  /*01e0*/  UIMAD UR21, UR5, 0x7, UR8 ;  /* 0x00000007051578a4 */ /* 0x000fe4000f8e0208 */
[----:B0-----:R-:W-:Y:S02]  /*01f0*/  UIMAD.WIDE.U32 UR22, UR8, 0x8, UR26 ;  /* 0x00000008081678a5 */ /* 0x001fe4000f8e001a */
[----:B------:R-:W-:-:S12]  /*0200*/  UIADD3 UR12, UPT, UPT, -UR4, URZ, URZ ;  /* 0x000000ff040c7290 */ /* 0x000fd8000fffe1ff */
.L_x_1:
[----:B0-----:R-:W0:Y:S01]  /*0210*/  LDC.64 R2, c[0x0][0x380] ;  /* 0x0000e000ff027b82 */ /* 0x001e220000000a00 */
[----:B------:R-:W-:Y:S01]  /*0220*/  IMAD.U32 R10, RZ, RZ, UR22 ;  /* 0x00000016ff0a7e24 */ /* 0x000fe2000f8e00ff */
[----:B------:R-:W-:-:S05]  /*0230*/  MOV R11, UR23 ;  /* 0x00000017000b7c02 */ /* 0x000fca0008000f00 */
[----:B------:R-:W2:Y:S01]  /*0240*/  LDG.E.64 R8, desc[UR18][R10.64] ;  /* 0x000000120a087981 */ /* 0x000ea2000c1e1b00 */
[----:B0-----:R-:W-:-:S05]  /*0250*/  IMAD.WIDE R2, R0, 0x8, R2 ;  /* 0x0000000800027825 */ /* 0x001fca00078e0202 */
[----:B------:R-:W2:Y:S01]  /*0260*/  LDG.E.64 R6, desc[UR18][R2.64] ;  /* 0x0000001202067981 */ /* 0x000ea2000c1e1b00 */
[----:B------:R-:W-:Y:S01]  /*0270*/  UIMAD.WIDE.U32 UR24, UR13, 0x8, UR26 ;  /* 0x000000080d1878a5 */ /* 0x000fe2000f8e001a */
[----:B------:R-:W-:Y:S01]  /*0280*/  IMAD.U32 R12, RZ, RZ, UR6 ;  /* 0x00000006ff0c7e24 */ /* 0x000fe2000f8e00ff */
[----:B------:R-:W-:-:S04]  /*0290*/  MOV R13, UR7 ;  /* 0x00000007000d7c02 */ /* 0x000fc80008000f00 */
[----:B------:R-:W-:Y:S01]  /*02a0*/  IMAD.U32 R14, RZ, RZ, UR24 ;  /* 0x00000018ff0e7e24 */ /* 0x000fe2000f8e00ff */
[----:B------:R-:W-:Y:S01]  /*02b0*/  MOV R15, UR25 ;  /* 0x00000019000f7c02 */ /* 0x000fe20008000f00 */
[----:B--2--5:R-:W-:-:S07]  /*02c0*/  DFMA R6, R6, R8, R4 ;  /* 0x000000080606722b */ /* 0x024fce0000000004 */
[----:B------:R0:W-:Y:S04]  /*02d0*/  STG.E.64 desc[UR18][R12.64], R6 ;  /* 0x000000060c007986 */ /* 0x0001e8000c101b12 */
[----:B------:R-:W2:Y:S04]  /*02e0*/  LDG.E.64 R8, desc[UR18][R14.64] ;  /* 0x000000120e087981 */ /* 0x000ea8000c1e1b00 */
[----:B------:R-:W2:Y:S01]  /*02f0*/  LDG.E.64 R4, desc[UR18][R2.64+0x8] ;  /* 0x0000081202047981 */ /* 0x000ea2000c1e1b00 */
[----:B------:R-:W-:Y:S01]  /*0300*/  UIMAD.WIDE.U32 UR24, UR14, 0x8, UR26 ;  /* 0x000000080e1878a5 */ /* 0x000fe2000f8e001a */
[----:B------:R-:W-:Y:S01]  /*0310*/  IMAD.U32 R16, RZ, RZ, UR6 ;  /* 0x00000006ff107e24 */ /* 0x000fe2000f8e00ff */
[----:B------:R-:W-:-:S04]  /*0320*/  MOV R17, UR7 ;  /* 0x0000000700117c02 */ /* 0x000fc80008000f00 */
[----:B------:R-:W-:Y:S01]  /*0330*/  IMAD.U32 R18, RZ, RZ, UR24 ;  /* 0x00000018ff127e24 */ /* 0x000fe2000f8e00ff */
[----:B------:R-:W-:Y:S01]  /*0340*/  MOV R19, UR25 ;  /* 0x0000001900137c02 */ /* 0x000fe20008000f00 */
[----:B--2---:R-:W-:-:S07]  /*0350*/  DFMA R4, R4, R8, R6 ;  /* 0x000000080404722b */ /* 0x004fce0000000006 */
[----:B------:R1:W-:Y:S04]  /*0360*/  STG.E.64 desc[UR18][R16.64], R4 ;  /* 0x0000000410007986 */ /* 0x0003e8000c101b12 */
[----:B------:R-:W2:Y:S04]  /*0370*/  LDG.E.64 R10, desc[UR18][R18.64] ;  /* 0x00000012120a7981 */ /* 0x000ea8000c1e1b00 */
[----:B------:R-:W2:Y:S01]  /*0380*/  LDG.E.64 R8, desc[UR18][R2.64+0x10] ;  /* 0x0000101202087981 */ /* 0x000ea2000c1e1b00 */
[----:B------:R-:W-:-:S06]  /*0390*/  UIMAD.WIDE.U32 UR24, UR15, 0x8, UR26 ;  /* 0x000000080f1878a5 */ /* 0x000fcc000f8e001a */
[----:B------:R-:W-:Y:S01]  /*03a0*/  IMAD.U32 R14, RZ, RZ, UR24 ;  /* 0x00000018ff0e7e24 */ /* 0x000fe2000f8e00ff */
[----:B------:R-:W-:Y:S01]  /*03b0*/  MOV R15, UR25 ;  /* 0x00000019000f7c02 */ /* 0x000fe20008000f00 */
[----:B--2---:R-:W-:-:S07]  /*03c0*/  DFMA R8, R8, R10, R4 ;  /* 0x0000000a0808722b */ /* 0x004fce0000000004 */
[----:B------:R2:W-:Y:S04]  /*03d0*/  STG.E.64 desc[UR18][R12.64], R8 ;  /* 0x000000080c007986 */ /* 0x0005e8000c101b12 */
[----:B------:R-:W3:Y:S04]  /*03e0*/  LDG.E.64 R10, desc[UR18][R14.64] ;  /* 0x000000120e0a7981 */ /* 0x000ee8000c1e1b00 */
[----:B0-----:R-:W3:Y:S01]  /*03f0*/  LDG.E.64 R6, desc[UR18][R2.64+0x18] ;  /* 0x0000181202067981 */ /* 0x001ee2000c1e1b00 */
[----:B------:R-:W-:-:S06]  /*0400*/  UIMAD.WIDE.U32 UR24, UR16, 0x8, UR26 ;  /* 0x00000008101878a5 */ /* 0x000fcc000f8e001a */
[----:B------:R-:W-:Y:S01]  /*0410*/  IMAD.U32 R18, RZ, RZ, UR24 ;  /* 0x00000018ff127e24 */ /* 0x000fe2000f8e00ff */
[----:B------:R-:W-:Y:S01]  /*0420*/  MOV R19, UR25 ;  /* 0x0000001900137c02 */ /* 0x000fe20008000f00 */
[----:B---3--:R-:W-:-:S07]  /*0430*/  DFMA R6, R6, R10, R8 ;  /* 0x0000000a0606722b */ /* 0x008fce0000000008 */
[----:B------:R0:W-:Y:S04]  /*0440*/  STG.E.64 desc[UR18][R16.64], R6 ;  /* 0x0000000610007986 */ /* 0x0001e8000c101b12 */
[----:B------:R-:W3:Y:S04]  /*0450*/  LDG.E.64 R10, desc[UR18][R18.64] ;  /* 0x00000012120a7981 */ /* 0x000ee8000c1e1b00 */
[----:B-1----:R-:W3:Y:S01]  /*0460*/  LDG.E.64 R4, desc[UR18][R2.64+0x20] ;  /* 0x0000201202047981 */ /* 0x002ee2000c1e1b00 */
[----:B------:R-:W-:-:S06]  /*0470*/  UIMAD.WIDE.U32 UR24, UR17, 0x8, UR26 ;  /* 0x00000008111878a5 */ /* 0x000fcc000f8e001a */
[----:B------:R-:W-:Y:S01]  /*0480*/  IMAD.U32 R14, RZ, RZ, UR24 ;  /* 0x00000018ff0e7e24 */ /* 0x000fe2000f8e00ff */
[----:B------:R-:W-:Y:S01]  /*0490*/  MOV R15, UR25 ;  /* 0x00000019000f7c02 */ /* 0x000fe20008000f00 */
[----:B---3--:R-:W-:-:S07]  /*04a0*/  DFMA R4, R4, R10, R6 ;  /* 0x0000000a0404722b */ /* 0x008fce0000000006 */
[----:B------:R1:W-:Y:S04]  /*04b0*/  STG.E.64 desc[UR18][R12.64], R4 ;  /* 0x000000040c007986 */ /* 0x0003e8000c101b12 */
[----:B------:R-:W3:Y:S04]  /*04c0*/  LDG.E.64 R10, desc[UR18][R14.64] ;  /* 0x000000120e0a7981 */ /* 0x000ee8000c1e1b00 */
[----:B--2---:R-:W3:Y:S01]  /*04d0*/  LDG.E.64 R8, desc[UR18][R2.64+0x28] ;  /* 0x0000281202087981 */ /* 0x004ee2000c1e1b00 */
[----:B------:R-:W-:-:S06]  /*04e0*/  UIMAD.WIDE.U32 UR24, UR20, 0x8, UR26 ;  /* 0x00000008141878a5 */ /* 0x000fcc000f8e001a */
[----:B------:R-:W-:Y:S01]  /*04f0*/  IMAD.U32 R18, RZ, RZ, UR24 ;  /* 0x00000018ff127e24 */ /* 0x000fe2000f8e00ff */
[----:B------:R-:W-:Y:S01]  /*0500*/  MOV R19, UR25 ;  /* 0x0000001900137c02 */ /* 0x000fe20008000f00 */
[----:B---3--:R-:W-:-:S07]  /*0510*/  DFMA R8, R8, R10, R4 ;  /* 0x0000000a0808722b */ /* 0x008fce0000000004 */
[----:B------:R2:W-:Y:S04]  /*0520*/  STG.E.64 desc[UR18][R16.64], R8 ;  /* 0x0000000810007986 */ /* 0x0005e8000c101b12 */
[----:B------:R-:W3:Y:S04]  /*0530*/  LDG.E.64 R10, desc[UR18][R18.64] ;  /* 0x00000012120a7981 */ /* 0x000ee8000c1e1b00 */
[----:B0-----:R-:W3:Y:S01]  /*0540*/  LDG.E.64 R6, desc[UR18][R2.64+0x30] ;  /* 0x0000301202067981 */ /* 0x001ee2000c1e1b00 */
[----:B------:R-:W-:Y:S01]  /*0550*/  UIMAD.WIDE.U32 UR24, UR21, 0x8, UR26 ;  /* 0x00000008151878a5 */ /* 0x000fe2000f8e001a */
[----:B---3--:R-:W-:-:S05]  /*0560*/  DFMA R6, R6, R10, R8 ;  /* 0x0000000a0606722b */ /* 0x008fca0000000008 */
[----:B------:R-:W-:Y:S01]  /*0570*/  IMAD.U32 R10, RZ, RZ, UR24 ;  /* 0x00000018ff0a7e24 */ /* 0x000fe2000f8e00ff */
[----:B------:R-:W-:Y:S01]  /*0580*/  MOV R11, UR25 ;  /* 0x00000019000b7c02 */ /* 0x000fe20008000f00 */
[----:B------:R0:W-:Y:S04]  /*0590*/  STG.E.64 desc[UR18][R12.64], R6 ;  /* 0x000000060c007986 */ /* 0x0001e8000c101b12 */
[----:B-1----:R-:W3:Y:S04]  /*05a0*/  LDG.E.64 R4, desc[UR18][R2.64+0x38] ;  /* 0x0000381202047981 */ /* 0x002ee8000c1e1b00 */
[----:B------:R-:W3:Y:S01]  /*05b0*/  LDG.E.64 R10, desc[UR18][R10.64] ;  /* 0x000000120a0a7981 */ /* 0x000ee2000c1e1b00 */
[----:B--2---:R-:W-:Y:S01]  /*05c0*/  IMAD.U32 R8, RZ, RZ, UR6 ;  /* 0x00000006ff087e24 */ /* 0x004fe2000f8e00ff */
[----:B------:R-:W-:Y:S01]  /*05d0*/  MOV R9, UR7 ;  /* 0x0000000700097c02 */ /* 0x000fe20008000f00 */
[----:B------:R-:W-:-:S04]  /*05e0*/  UIADD3 UR12, UPT, UPT, UR12, 0x8, URZ ;  /* 0x000000080c0c7890 */ /* 0x000fc8000fffe0ff */
[----:B------:R-:W-:Y:S01]  /*05f0*/  UISETP.NE.AND UP0, UPT, UR12, URZ, UPT ;  /* 0x000000ff0c00728c */ /* 0x000fe2000bf05270 */
[----:B------:R-:W-:Y:S01]  /*0600*/  VIADD R0, R0, 0x8 ;  /* 0x0000000800007836 */ /* 0x000fe20000000000 */
[----:B------:R-:W-:Y:S02]  /*0610*/  UIADD3 UR13, UPT, UPT, UR11, UR13, URZ ;  /* 0x0000000d0b0d7290 */ /* 0x000fe4000fffe0ff */
[----:B------:R-:W-:Y:S02]  /*0620*/  UIADD3 UR14, UPT, UPT, UR11, UR14, URZ ;  /* 0x0000000e0b0e7290 */ /* 0x000fe4000fffe0ff */
[----:B------:R-:W-:Y:S02]  /*0630*/  UIADD3 UR15, UPT, UPT, UR11, UR15, URZ ;  /* 0x0000000f0b0f7290 */ /* 0x000fe4000fffe0ff */
[----:B------:R-:W-:Y:S02]  /*0640*/  UIADD3 UR16, UPT, UPT, UR11, UR16, URZ ;  /* 0x000000100b107290 */ /* 0x000fe4000fffe0ff */
[----:B------:R-:W-:-:S02]  /*0650*/  UIADD3 UR17, UPT, UPT, UR11, UR17, URZ ;  /* 0x000000110b117290 */ /* 0x000fc4000fffe0ff */
[----:B------:R-:W-:Y:S02]  /*0660*/  UIADD3 UR20, UPT, UPT, UR11, UR20, URZ ;  /* 0x000000140b147290 */ /* 0x000fe4000fffe0ff */
[----:B------:R-:W-:Y:S02]  /*0670*/  UIADD3 UR21, UPT, UPT, UR11, UR21, URZ ;  /* 0x000000150b157290 */ /* 0x000fe4000fffe0ff */
[----:B------:R-:W-:Y:S01]  /*0680*/  UIMAD.WIDE.U32 UR22, UR11, 0x8, UR22 ;  /* 0x000000080b1678a5 */ /* 0x000fe2000f8e0016 */
[----:B---3--:R-:W-:-:S07]  /*0690*/  DFMA R4, R4, R10, R6 ;  /* 0x0000000a0404722b */ /* 0x008fce0000000006 */
[----:B------:R0:W-:Y:S01]  /*06a0*/  STG.E.64 desc[UR18][R8.64], R4 ;  /* 0x0000000408007986 */ /* 0x0001e2000c101b12 */
[----:B------:R-:W-:Y:S05]  /*06b0*/  BRA.U UP0, `(.L_x_1) ;  /* 0xfffffff900d47547 */ /* 0x000fea000b83ffff */
.L_x_0:
[----:B------:R-:W-:-:S13]  /*06c0*/  ISETP.NE.AND P0, PT, RZ, UR10, PT ;  /* 0x0000000aff007c0c */ /* 0x000fda000bf05270 */
[----:B------:R-:W-:Y:S05]  /*06d0*/  @!P0 EXIT ;  /* 0x000000000000894d */ /* 0x000fea0003800000 */
[----:B------:R-:W-:Y:S02]  /*06e0*/  UISETP.GE.U32.AND UP0, UPT, UR10, 0x4, UPT ;  /* 0x000000040a00788c */ /* 0x000fe4000bf06070 */
[----:B------:R-:W-:-:S07]  /*06f0*/  ULOP3.LUT UR17, UR5, 0x3, URZ, 0xc0, !UPT ;  /* 0x0000000305117892 */ /* 0x000fce000f8ec0ff */
[----:B------:R-:W-:Y:S05]  /*0700*/  BRA.U !UP0, `(.L_x_2) ;  /* 0x0000000108b87547 */ /* 0x000fea000b800000 */
[----:B------:R-:W1:Y:S01]  /*0710*/  LDCU.128 UR12, c[0x0][0x380] ;  /* 0x00007000ff0c77ac */ /* 0x000e620008000c00 */
[----:B------:R-:W-:Y:S02]  /*0720*/  UIMAD UR16, UR4, UR5, UR8 ;  /* 0x00000005041072a4 */ /* 0x000fe4000f8e0208 */
[----:B------:R-:W-:Y:S02]  /*0730*/  UIADD3 UR10, UPT, UPT, UR9, UR4, URZ ;  /* 0x00000004090a7290 */ /* 0x000fe4000fffe0ff */
[----:B-1----:R-:W-:Y:S02]  /*0740*/  UIMAD.WIDE.U32 UR20, UR16, 0x8, UR14 ;  /* 0x00000008101478a5 */ /* 0x002fe4000f8e000e */
[----:B------:R-:W-:-:S04]  /*0750*/  UIMAD.WIDE UR10, UR10, 0x8, UR12 ;  /* 0x000000080a0a78a5 */ /* 0x000fc8000f8e020c */
[----:B------:R-:W-:Y:S01]  /*0760*/  MOV R10, UR20 ;  /* 0x00000014000a7c02 */ /* 0x000fe20008000f00 */
[----:B------:R-:W-:Y:S01]  /*0770*/  IMAD.U32 R11, RZ, RZ, UR21 ;  /* 0x00000015ff0b7e24 */ /* 0x000fe2000f8e00ff */
[----:B------:R-:W-:Y:S01]  /*0780*/  MOV R2, UR10 ;  /* 0x0000000a00027c02 */ /* 0x000fe20008000f00 */
[----:B------:R-:W-:-:S03]  /*0790*/  IMAD.U32 R3, RZ, RZ, UR11 ;  /* 0x0000000bff037e24 */ /* 0x000fc6000f8e00ff */
[----:B0-----:R-:W2:Y:S04]  /*07a0*/  LDG.E.64 R8, desc[UR18][R10.64] ;  /* 0x000000120a087981 */ /* 0x001ea8000c1e1b00 */
[----:B------:R-:W2:Y:S01]  /*07b0*/  LDG.E.64 R6, desc[UR18][R2.64] ;  /* 0x0000001202067981 */ /* 0x000ea2000c1e1b00 */
[----:B------:R-:W-:Y:S01]  /*07c0*/  UIADD3 UR16, UPT, UPT, UR16, UR5, URZ ;  /* 0x0000000510107290 */ /* 0x000fe2000fffe0ff */
[----:B------:R-:W-:Y:S01]  /*07d0*/  MOV R16, UR6 ;  /* 0x0000000600107c02 */ /* 0x000fe20008000f00 */
[----:B------:R-:W-:Y:S02]  /*07e0*/  IMAD.U32 R17, RZ, RZ, UR7 ;  /* 0x00000007ff117e24 */ /* 0x000fe4000f8e00ff */
[----:B------:R-:W-:-:S06]  /*07f0*/  UIMAD.WIDE.U32 UR10, UR16, 0x8, UR14 ;  /* 0x00000008100a78a5 */ /* 0x000fcc000f8e000e */
[----:B------:R-:W-:Y:S01]  /*0800*/  MOV R12, UR10 ;  /* 0x0000000a000c7c02 */ /* 0x000fe20008000f00 */
[----:B------:R-:W-:Y:S01]  /*0810*/  IMAD.U32 R13, RZ, RZ, UR11 ;  /* 0x0000000bff0d7e24 */ /* 0x000fe2000f8e00ff */
[----:B--2--5:R-:W-:-:S07]  /*0820*/  DFMA R6, R6, R8, R4 ;  /* 0x000000080606722b */ /* 0x024fce0000000004 */
[----:B------:R0:W-:Y:S04]  /*0830*/  STG.E.64 desc[UR18][R16.64], R6 ;  /* 0x0000000610007986 */ /* 0x0001e8000c101b12 */
[----:B------:R-:W2:Y:S04]  /*0840*/  LDG.E.64 R8, desc[UR18][R12.64] ;  /* 0x000000120c087981 */ /* 0x000ea8000c1e1b00 */
[----:B------:R-:W2:Y:S01]  /*0850*/  LDG.E.64 R4, desc[UR18][R2.64+0x8] ;  /* 0x0000081202047981 */ /* 0x000ea2000c1e1b00 */
[----:B------:R-:W-:Y:S01]  /*0860*/  UIADD3 UR16, UPT, UPT, UR16, UR5, URZ ;  /* 0x0000000510107290 */ /* 0x000fe2000fffe0ff */
[----:B------:R-:W-:Y:S01]  /*0870*/  MOV R18, UR6 ;  /* 0x0000000600127c02 */ /* 0x000fe20008000f00 */
[----:B------:R-:W-:-:S02]  /*0880*/  IMAD.U32 R19, RZ, RZ, UR7 ;  /* 0x00000007ff137e24 */ /* 0x000fc4000f8e00ff */
[----:B------:R-:W-:-:S06]  /*0890*/  UIMAD.WIDE.U32 UR10, UR16, 0x8, UR14 ;  /* 0x00000008100a78a5 */ /* 0x000fcc000f8e000e */
[----:B------:R-:W-:Y:S01]  /*08a0*/  MOV R14, UR10 ;  /* 0x0000000a000e7c02 */ /* 0x000fe20008000f00 */
[----:B------:R-:W-:Y:S01]  /*08b0*/  IMAD.U32 R15, RZ, RZ, UR11 ;  /* 0x0000000bff0f7e24 */ /* 0x000fe2000f8e00ff */
[----:B--2---:R-:W-:-:S07]  /*08c0*/  DFMA R4, R4, R8, R6 ;  /* 0x000000080404722b */ /* 0x004fce0000000006 */
[----:B------:R1:W-:Y:S04]  /*08d0*/  STG.E.64 desc[UR18][R18.64], R4 ;  /* 0x0000000412007986 */ /* 0x0003e8000c101b12 */
[----:B------:R-:W2:Y:S04]  /*08e0*/  LDG.E.64 R10, desc[UR18][R14.64] ;  /* 0x000000120e0a7981 */ /* 0x000ea8000c1e1b00 */
[----:B------:R-:W2:Y:S01]  /*08f0*/  LDG.E.64 R8, desc[UR18][R2.64+0x10] ;  /* 0x0000101202087981 */ /* 0x000ea2000c1e1b00 */
[----:B------:R-:W-:Y:S01]  /*0900*/  UIADD3 UR10, UPT, UPT, UR16, UR5, URZ ;  /* 0x00000005100a7290 */ /* 0x000fe2000fffe0ff */
[----:B------:R-:W-:Y:S01]  /*0910*/  MOV R12, UR6 ;  /* 0x00000006000c7c02 */ /* 0x000fe20008000f00 */
[----:B------:R-:W-:-:S02]  /*0920*/  IMAD.U32 R13, RZ, RZ, UR7 ;  /* 0x00000007ff0d7e24 */ /* 0x000fc4000f8e00ff */
[----:B------:R-:W-:Y:S01]  /*0930*/  UIMAD.WIDE.U32 UR10, UR10, 0x8, UR14 ;  /* 0x000000080a0a78a5 */ /* 0x000fe2000f8e000e */
[----:B--2---:R-:W-:-:S05]  /*0940*/  DFMA R8, R8, R10, R4 ;  /* 0x0000000a0808722b */ /* 0x004fca0000000004 */
[----:B------:R-:W-:Y:S01]  /*0950*/  MOV R10, UR10 ;  /* 0x0000000a000a7c02 */ /* 0x000fe20008000f00 */
[----:B------:R-:W-:Y:S01]  /*0960*/  IMAD.U32 R11, RZ, RZ, UR11 ;  /* 0x0000000bff0b7e24 */ /* 0x000fe2000f8e00ff */
[----:B------:R2:W-:Y:S04]  /*0970*/  STG.E.64 desc[UR18][R12.64], R8 ;  /* 0x000000080c007986 */ /* 0x0005e8000c101b12 */
[----:B0-----:R-:W1:Y:S04]  /*0980*/  LDG.E.64 R6, desc[UR18][R2.64+0x18] ;  /* 0x0000181202067981 */ /* 0x001e68000c1e1b00 */
[----:B------:R-:W1:Y:S01]  /*0990*/  LDG.E.64 R10, desc[UR18][R10.64] ;  /* 0x000000120a0a7981 */ /* 0x000e62000c1e1b00 */
[----:B------:R-:W-:Y:S01]  /*09a0*/  UIADD3 UR4, UPT, UPT, UR4, 0x4, URZ ;  /* 0x0000000404047890 */ /* 0x000fe2000fffe0ff */
[----:B-1----:R-:W-:Y:S01]  /*09b0*/  DFMA R4, R6, R10, R8 ;  /* 0x0000000a0604722b */ /* 0x002fe20000000008 */
[----:B------:R-:W-:Y:S01]  /*09c0*/  MOV R6, UR6 ;  /* 0x0000000600067c02 */ /* 0x000fe20008000f00 */
[----:B------:R-:W-:-:S05]  /*09d0*/  IMAD.U32 R7, RZ, RZ, UR7 ;  /* 0x00000007ff077e24 */ /* 0x000fca000f8e00ff */
[----:B------:R2:W-:Y:S04]  /*09e0*/  STG.E.64 desc[UR18][R6.64], R4 ;  /* 0x0000000406007986 */ /* 0x0005e8000c101b12 */
.L_x_2:
[----:B------:R-:W-:-:S13]  /*09f0*/  ISETP.NE.AND P0, PT, RZ, UR17, PT ;  /* 0x00000011ff007c0c */ /* 0x000fda000bf05270 */
[----:B------:R-:W-:Y:S05]  /*0a00*/  @!P0 EXIT ;  /* 0x000000000000894d */ /* 0x000fea0003800000 */
[----:B------:R-:W-:-:S09]  /*0a10*/  UISETP.NE.AND UP0, UPT, UR17, 0x1, UPT ;  /* 0x000000011100788c */ /* 0x000fd2000bf05270 */
        /* <DEDUP_REMOVED lines=8> */
[----:B0-2---:R-:W-:Y:S01]  /*0aa0*/  MOV R8, UR12 ;  /* 0x0000000c00087c02 */ /* 0x005fe20008000f00 */
[----:B------:R-:W-:-:S03]  /*0ab0*/  IMAD.U32 R9, RZ, RZ, UR13 ;  /* 0x0000000dff097e24 */ /* 0x000fc6000f8e00ff */
[----:B------:R-:W2:Y:S04]  /*0ac0*/  LDG.E.64 R6, desc[UR18][R10.64] ;  /* 0x000000120a067981 */ /* 0x000ea8000c1e1b00 */
[----:B------:R-:W2:Y:S01]  /*0ad0*/  LDG.E.64 R2, desc[UR18][R8.64] ;  /* 0x0000001208027981 */ /* 0x000ea2000c1e1b00 */
[----:B------:R-:W-:Y:S01]  /*0ae0*/  UIADD3 UR11, UPT, UPT, UR11, UR5, URZ ;  /* 0x000000050b0b7290 */ /* 0x000fe2000fffe0ff */
[----:B------:R-:W-:Y:S01]  /*0af0*/  MOV R12, UR6 ;  /* 0x00000006000c7c02 */ /* 0x000fe20008000f00 */
[----:B------:R-:W-:Y:S02]  /*0b00*/  IMAD.U32 R13, RZ, RZ, UR7 ;  /* 0x00000007ff0d7e24 */ /* 0x000fe4000f8e00ff */
[----:B------:R-:W-:Y:S01]  /*0b10*/  UIMAD.WIDE.U32 UR14, UR11, 0x8, UR14 ;  /* 0x000000080b0e78a5 */ /* 0x000fe2000f8e000e */
[----:B--2--5:R-:W-:-:S05]  /*0b20*/  DFMA R2, R2, R6, R4 ;  /* 0x000000060202722b */ /* 0x024fca0000000004 */
[----:B------:R-:W-:Y:S01]  /*0b30*/  MOV R6, UR14 ;  /* 0x0000000e00067c02 */ /* 0x000fe20008000f00 */
[----:B------:R-:W-:Y:S01]  /*0b40*/  IMAD.U32 R7, RZ, RZ, UR15 ;  /* 0x0000000fff077e24 */ /* 0x000fe2000f8e00ff */
[----:B------:R1:W-:Y:S04]  /*0b50*/  STG.E.64 desc[UR18][R12.64], R2 ;  /* 0x000000020c007986 */ /* 0x0003e8000c101b12 */
[----:B------:R-:W2:Y:S04]  /*0b60*/  LDG.E.64 R4, desc[UR18][R8.64+0x8] ;  /* 0x0000081208047981 */ /* 0x000ea8000c1e1b00 */
[----:B------:R-:W2:Y:S01]  /*0b70*/  LDG.E.64 R6, desc[UR18][R6.64] ;  /* 0x0000001206067981 */ /* 0x000ea2000c1e1b00 */
[----:B------:R-:W-:Y:S01]  /*0b80*/  MOV R10, UR6 ;  /* 0x00000006000a7c02 */ /* 0x000fe20008000f00 */
[----:B------:R-:W-:Y:S01]  /*0b90*/  IMAD.U32 R11, RZ, RZ, UR7 ;  /* 0x00000007ff0b7e24 */ /* 0x000fe2000f8e00ff */
[----:B------:R-:W-:Y:S01]  /*0ba0*/  UIADD3 UR4, UPT, UPT, UR4, 0x2, URZ ;  /* 0x0000000204047890 */ /* 0x000fe2000fffe0ff */
[----:B--2---:R-:W-:-:S07]  /*0bb0*/  DFMA R4, R4, R6, R2 ;  /* 0x000000060404722b */ /* 0x004fce0000000002 */
[----:B------:R1:W-:Y:S04]  /*0bc0*/  STG.E.64 desc[UR18][R10.64], R4 ;  /* 0x000000040a007986 */ /* 0x0003e8000c101b12 */
.L_x_3:
[----:B------:R-:W-:-:S04]  /*0bd0*/  ULOP3.LUT UR10, UR5, 0x1, URZ, 0xc0, !UPT ;  /* 0x00000001050a7892 */ /* 0x000fc8000f8ec0ff */
[----:B------:R-:W-:-:S06]  /*0be0*/  UISETP.NE.U32.AND UP0, UPT, UR10, 0x1, UPT ;  /* 0x000000010a00788c */ /* 0x000fcc000bf05070 */
[----:B------:R-:W-:-:S13]  /*0bf0*/  PLOP3.LUT P0, PT, PT, PT, UP0, 0x80, 0x8 ;  /* 0x000000000008781c */ /* 0x000fda0003f0f008 */
[----:B------:R-:W-:Y:S05]  /*0c00*/  @P0 EXIT ;  /* 0x000000000000094d */ /* 0x000fea0003800000 */
[----:B------:R-:W3:Y:S01]  /*0c10*/  LDCU.128 UR12, c[0x0][0x380] ;  /* 0x00007000ff0c77ac */ /* 0x000ee20008000c00 */
[----:B------:R-:W-:Y:S02]  /*0c20*/  UIADD3 UR9, UPT, UPT, UR9, UR4, URZ ;  /* 0x0000000409097290 */ /* 0x000fe4000fffe0ff */
[----:B------:R-:W-:Y:S02]  /*0c30*/  UIMAD UR8, UR4, UR5, UR8 ;  /* 0x00000005040872a4 */ /* 0x000fe4000f8e0208 */
[----:B---3--:R-:W-:Y:S02]  /*0c40*/  UIMAD.WIDE UR4, UR9, 0x8, UR12 ;  /* 0x00000008090478a5 */ /* 0x008fe4000f8e020c */
[----:B------:R-:W-:-:S04]  /*0c50*/  UIMAD.WIDE.U32 UR8, UR8, 0x8, UR14 ;  /* 0x00000008080878a5 */ /* 0x000fc8000f8e000e */
[----:B0-2---:R-:W-:Y:S01]  /*0c60*/  MOV R8, UR4 ;  /* 0x0000000400087c02 */ /* 0x005fe20008000f00 */
[----:B------:R-:W-:Y:S01]  /*0c70*/  IMAD.U32 R9, RZ, RZ, UR5 ;  /* 0x00000005ff097e24 */ /* 0x000fe2000f8e00ff */
[----:B------:R-:W-:Y:S01]  /*0c80*/  MOV R6, UR8 ;  /* 0x0000000800067c02 */ /* 0x000fe20008000f00 */
[----:B------:R-:W-:-:S03]  /*0c90*/  IMAD.U32 R7, RZ, RZ, UR9 ;  /* 0x00000009ff077e24 */ /* 0x000fc6000f8e00ff */
[----:B-1----:R-:W2:Y:S04]  /*0ca0*/  LDG.E.64 R2, desc[UR18][R8.64] ;  /* 0x0000001208027981 */ /* 0x002ea8000c1e1b00 */
[----:B------:R-:W2:Y:S02]  /*0cb0*/  LDG.E.64 R6, desc[UR18][R6.64] ;  /* 0x0000001206067981 */ /* 0x000ea4000c1e1b00 */
[----:B--2--5:R-:W-:Y:S01]  /*0cc0*/  DFMA R2, R2, R6, R4 ;  /* 0x000000060202722b */ /* 0x024fe20000000004 */
[----:B------:R-:W-:Y:S01]  /*0cd0*/  MOV R4, UR6 ;  /* 0x0000000600047c02 */ /* 0x000fe20008000f00 */
[----:B------:R-:W-:-:S05]  /*0ce0*/  IMAD.U32 R5, RZ, RZ, UR7 ;  /* 0x00000007ff057e24 */ /* 0x000fca000f8e00ff */
[----:B------:R-:W-:Y:S01]  /*0cf0*/  STG.E.64 desc[UR18][R4.64], R2 ;  /* 0x0000000204007986 */ /* 0x000fe2000c101b12 */
[----:B------:R-:W-:Y:S05]  /*0d00*/  EXIT ;  /* 0x000000000000794d */ /* 0x000fea0003800000 */
.L_x_4:
[----:B------:R-:W-:-:S00]  /*0d10*/  BRA `(.L_x_4) ;  /* 0xfffffffc00fc7947 */ /* 0x000fc0000383ffff */
[----:B------:R-:W-:-:S00]  /*0d20*/  NOP ;  /* 0x0000000000007918 */ /* 0x000fc00000000000 */
        /* <DEDUP_REMOVED lines=13> */
.L_x_5:


//--------------------- .nv.shared.reserved.0     --------------------------
	.section	.nv.shared.reserved.0,"aw",@nobits
	.weak		__nv_reservedSMEM_offset_0_alias
	.size		__nv_reservedSMEM_offset_0_alias, 0, 64
	.other		__nv_reservedSMEM_offset_0_alias,@"STO_CUDA_RESERVED_SHARED STV_DEFAULT"
__nv_reservedSMEM_offset_0_alias:
	.zero		0
	.zero		64


//--------------------- .nv.constant0._Z2mmPdS_S_iii --------------------------
	.section	.nv.constant0._Z2mmPdS_S_iii,"a",@progbits
	.sectionflags	@""
	.align	4
.nv.constant0._Z2mmPdS_S_iii:
	.zero		932


//--------------------- SYMBOLS --------------------------

	.type		.nv.reservedSmem.offset0,@object
	.size		.nv.reservedSmem.offset0,0x4
